//
// Generated by NVIDIA NVVM Compiler
//
// Compiler Build ID: CL-36424714
// Cuda compilation tools, release 13.0, V13.0.88
// Based on NVVM 20.0.0
//

.version 9.0
.target sm_100
.address_size 64

	// .globl	produceState
.extern .shared .align 16 .b8 s[];

.visible .entry produceState(
	.param .u64 .ptr .align 1 produceState_param_0,
	.param .u32 produceState_param_1,
	.param .u64 .ptr .align 1 produceState_param_2,
	.param .u64 .ptr .align 1 produceState_param_3,
	.param .u32 produceState_param_4,
	.param .u64 .ptr .align 1 produceState_param_5
)
{


	bar.sync 	0;
	ret;

}
	// .globl	produceState3
.visible .entry produceState3(
	.param .u64 .ptr .align 1 produceState3_param_0,
	.param .u32 produceState3_param_1,
	.param .u64 .ptr .align 1 produceState3_param_2,
	.param .u64 .ptr .align 1 produceState3_param_3,
	.param .u32 produceState3_param_4,
	.param .u64 .ptr .align 1 produceState3_param_5
)
{
	.reg .pred 	%p<19>;
	.reg .b32 	%r<100>;
	.reg .b32 	%f<131>;
	.reg .b64 	%rd<23>;

	ld.param.u64 	%rd6, [produceState3_param_0];
	ld.param.u32 	%r41, [produceState3_param_1];
	ld.param.u64 	%rd9, [produceState3_param_2];
	ld.param.u64 	%rd7, [produceState3_param_3];
	ld.param.u32 	%r42, [produceState3_param_4];
	ld.param.u64 	%rd8, [produceState3_param_5];
	cvta.to.global.u64 	%rd1, %rd9;
	mov.u32 	%r99, %tid.x;
	add.s32 	%r2, %r42, %r41;
	shl.b32 	%r43, %r2, 2;
	mov.u32 	%r44, s;
	add.s32 	%r3, %r44, %r43;
	shl.b32 	%r45, %r99, 2;
	add.s32 	%r4, %r3, %r45;
	mov.b32 	%r46, 0;
	st.shared.u32 	[%r4], %r46;
	setp.ge.s32 	%p1, %r99, %r41;
	@%p1 bra 	$L__BB1_3;
	mov.u32 	%r5, %ntid.x;
	cvta.to.global.u64 	%rd2, %rd6;
	mov.u32 	%r89, %r99;
$L__BB1_2:
	mul.wide.s32 	%rd10, %r89, 4;
	add.s64 	%rd11, %rd2, %rd10;
	ld.global.f32 	%f15, [%rd11];
	shl.b32 	%r47, %r89, 2;
	add.s32 	%r49, %r44, %r47;
	st.shared.f32 	[%r49], %f15;
	ld.shared.u32 	%r50, [%r4];
	add.s32 	%r51, %r50, 1;
	st.shared.u32 	[%r4], %r51;
	add.s32 	%r89, %r89, %r5;
	setp.lt.s32 	%p2, %r89, %r41;
	@%p2 bra 	$L__BB1_2;
$L__BB1_3:
	bar.sync 	0;
	ld.shared.u32 	%r90, [%r4];
	mov.u32 	%r9, %ntid.x;
	mad.lo.s32 	%r52, %r90, %r9, %r99;
	setp.ge.u32 	%p3, %r52, %r2;
	@%p3 bra 	$L__BB1_23;
	cvta.to.global.u64 	%rd3, %rd7;
$L__BB1_5:
	mad.lo.s32 	%r11, %r90, %r9, %r99;
	sub.s32 	%r53, %r11, %r41;
	mul.lo.s32 	%r54, %r53, 3;
	mul.wide.s32 	%rd12, %r54, 4;
	add.s64 	%rd13, %rd3, %rd12;
	ld.global.u32 	%r96, [%rd13];
	ld.global.u32 	%r13, [%rd13+4];
	ld.global.u32 	%r93, [%rd13+8];
	setp.ge.s32 	%p4, %r96, %r13;
	mov.f32 	%f130, 0f00000000;
	mov.u32 	%r91, %r96;
	@%p4 bra 	$L__BB1_21;
$L__BB1_6:
	div.u32 	%r55, %r91, %r9;
	mul.lo.s32 	%r56, %r55, %r9;
	sub.s32 	%r57, %r91, %r56;
	add.s32 	%r58, %r55, 1;
	shl.b32 	%r59, %r57, 2;
	add.s32 	%r60, %r3, %r59;
	ld.shared.u32 	%r61, [%r60];
	setp.lt.s32 	%p5, %r61, %r58;
	@%p5 bra 	$L__BB1_22;
	add.s32 	%r91, %r91, 1;
	setp.ne.s32 	%p6, %r91, %r13;
	@%p6 bra 	$L__BB1_6;
	sub.s32 	%r16, %r93, %r96;
	sub.s32 	%r17, %r13, %r96;
	and.b32  	%r18, %r17, 15;
	sub.s32 	%r62, %r96, %r13;
	setp.gt.u32 	%p7, %r62, -16;
	mov.f32 	%f130, 0f00000000;
	@%p7 bra 	$L__BB1_11;
	and.b32  	%r63, %r17, -16;
	neg.s32 	%r94, %r63;
	shl.b32 	%r64, %r96, 2;
	add.s32 	%r66, %r44, %r64;
	add.s32 	%r92, %r66, 32;
	mov.f32 	%f130, 0f00000000;
$L__BB1_10:
	.pragma "nounroll";
	ld.shared.f32 	%f20, [%r92+-32];
	mul.wide.s32 	%rd14, %r93, 4;
	add.s64 	%rd15, %rd1, %rd14;
	ld.global.f32 	%f21, [%rd15];
	fma.rn.f32 	%f22, %f20, %f21, %f130;
	ld.shared.f32 	%f23, [%r92+-28];
	ld.global.f32 	%f24, [%rd15+4];
	fma.rn.f32 	%f25, %f23, %f24, %f22;
	ld.shared.f32 	%f26, [%r92+-24];
	ld.global.f32 	%f27, [%rd15+8];
	fma.rn.f32 	%f28, %f26, %f27, %f25;
	ld.shared.f32 	%f29, [%r92+-20];
	ld.global.f32 	%f30, [%rd15+12];
	fma.rn.f32 	%f31, %f29, %f30, %f28;
	ld.shared.f32 	%f32, [%r92+-16];
	ld.global.f32 	%f33, [%rd15+16];
	fma.rn.f32 	%f34, %f32, %f33, %f31;
	ld.shared.f32 	%f35, [%r92+-12];
	ld.global.f32 	%f36, [%rd15+20];
	fma.rn.f32 	%f37, %f35, %f36, %f34;
	ld.shared.f32 	%f38, [%r92+-8];
	ld.global.f32 	%f39, [%rd15+24];
	fma.rn.f32 	%f40, %f38, %f39, %f37;
	ld.shared.f32 	%f41, [%r92+-4];
	ld.global.f32 	%f42, [%rd15+28];
	fma.rn.f32 	%f43, %f41, %f42, %f40;
	ld.shared.f32 	%f44, [%r92];
	ld.global.f32 	%f45, [%rd15+32];
	fma.rn.f32 	%f46, %f44, %f45, %f43;
	ld.shared.f32 	%f47, [%r92+4];
	ld.global.f32 	%f48, [%rd15+36];
	fma.rn.f32 	%f49, %f47, %f48, %f46;
	ld.shared.f32 	%f50, [%r92+8];
	ld.global.f32 	%f51, [%rd15+40];
	fma.rn.f32 	%f52, %f50, %f51, %f49;
	ld.shared.f32 	%f53, [%r92+12];
	ld.global.f32 	%f54, [%rd15+44];
	fma.rn.f32 	%f55, %f53, %f54, %f52;
	ld.shared.f32 	%f56, [%r92+16];
	ld.global.f32 	%f57, [%rd15+48];
	fma.rn.f32 	%f58, %f56, %f57, %f55;
	ld.shared.f32 	%f59, [%r92+20];
	ld.global.f32 	%f60, [%rd15+52];
	fma.rn.f32 	%f61, %f59, %f60, %f58;
	ld.shared.f32 	%f62, [%r92+24];
	ld.global.f32 	%f63, [%rd15+56];
	fma.rn.f32 	%f64, %f62, %f63, %f61;
	ld.shared.f32 	%f65, [%r92+28];
	ld.global.f32 	%f66, [%rd15+60];
	fma.rn.f32 	%f130, %f65, %f66, %f64;
	add.s32 	%r96, %r96, 16;
	add.s32 	%r94, %r94, 16;
	add.s32 	%r93, %r93, 16;
	add.s32 	%r92, %r92, 64;
	setp.ne.s32 	%p8, %r94, 0;
	@%p8 bra 	$L__BB1_10;
$L__BB1_11:
	setp.eq.s32 	%p9, %r18, 0;
	@%p9 bra 	$L__BB1_21;
	and.b32  	%r31, %r17, 7;
	setp.lt.u32 	%p10, %r18, 8;
	@%p10 bra 	$L__BB1_14;
	shl.b32 	%r67, %r96, 2;
	add.s32 	%r69, %r44, %r67;
	ld.shared.f32 	%f68, [%r69];
	add.s32 	%r70, %r16, %r96;
	mul.wide.s32 	%rd16, %r70, 4;
	add.s64 	%rd17, %rd1, %rd16;
	ld.global.f32 	%f69, [%rd17];
	fma.rn.f32 	%f70, %f68, %f69, %f130;
	ld.shared.f32 	%f71, [%r69+4];
	ld.global.f32 	%f72, [%rd17+4];
	fma.rn.f32 	%f73, %f71, %f72, %f70;
	ld.shared.f32 	%f74, [%r69+8];
	ld.global.f32 	%f75, [%rd17+8];
	fma.rn.f32 	%f76, %f74, %f75, %f73;
	ld.shared.f32 	%f77, [%r69+12];
	ld.global.f32 	%f78, [%rd17+12];
	fma.rn.f32 	%f79, %f77, %f78, %f76;
	ld.shared.f32 	%f80, [%r69+16];
	ld.global.f32 	%f81, [%rd17+16];
	fma.rn.f32 	%f82, %f80, %f81, %f79;
	ld.shared.f32 	%f83, [%r69+20];
	ld.global.f32 	%f84, [%rd17+20];
	fma.rn.f32 	%f85, %f83, %f84, %f82;
	ld.shared.f32 	%f86, [%r69+24];
	ld.global.f32 	%f87, [%rd17+24];
	fma.rn.f32 	%f88, %f86, %f87, %f85;
	ld.shared.f32 	%f89, [%r69+28];
	ld.global.f32 	%f90, [%rd17+28];
	fma.rn.f32 	%f130, %f89, %f90, %f88;
	add.s32 	%r96, %r96, 8;
$L__BB1_14:
	setp.eq.s32 	%p11, %r31, 0;
	@%p11 bra 	$L__BB1_21;
	and.b32  	%r34, %r17, 3;
	setp.lt.u32 	%p12, %r31, 4;
	@%p12 bra 	$L__BB1_17;
	shl.b32 	%r71, %r96, 2;
	add.s32 	%r73, %r44, %r71;
	ld.shared.f32 	%f92, [%r73];
	add.s32 	%r74, %r16, %r96;
	mul.wide.s32 	%rd18, %r74, 4;
	add.s64 	%rd19, %rd1, %rd18;
	ld.global.f32 	%f93, [%rd19];
	fma.rn.f32 	%f94, %f92, %f93, %f130;
	ld.shared.f32 	%f95, [%r73+4];
	ld.global.f32 	%f96, [%rd19+4];
	fma.rn.f32 	%f97, %f95, %f96, %f94;
	ld.shared.f32 	%f98, [%r73+8];
	ld.global.f32 	%f99, [%rd19+8];
	fma.rn.f32 	%f100, %f98, %f99, %f97;
	ld.shared.f32 	%f101, [%r73+12];
	ld.global.f32 	%f102, [%rd19+12];
	fma.rn.f32 	%f130, %f101, %f102, %f100;
	add.s32 	%r96, %r96, 4;
$L__BB1_17:
	setp.eq.s32 	%p13, %r34, 0;
	@%p13 bra 	$L__BB1_21;
	shl.b32 	%r75, %r96, 2;
	add.s32 	%r37, %r44, %r75;
	ld.shared.f32 	%f103, [%r37];
	add.s32 	%r77, %r16, %r96;
	mul.wide.s32 	%rd20, %r77, 4;
	add.s64 	%rd4, %rd1, %rd20;
	ld.global.f32 	%f104, [%rd4];
	fma.rn.f32 	%f130, %f103, %f104, %f130;
	setp.eq.s32 	%p14, %r34, 1;
	@%p14 bra 	$L__BB1_21;
	ld.shared.f32 	%f105, [%r37+4];
	ld.global.f32 	%f106, [%rd4+4];
	fma.rn.f32 	%f130, %f105, %f106, %f130;
	setp.eq.s32 	%p15, %r34, 2;
	@%p15 bra 	$L__BB1_21;
	ld.shared.f32 	%f107, [%r37+8];
	ld.global.f32 	%f108, [%rd4+8];
	fma.rn.f32 	%f130, %f107, %f108, %f130;
$L__BB1_21:
	fma.rn.f32 	%f109, %f130, 0fBBBB989D, 0f3F000000;
	cvt.sat.f32.f32 	%f110, %f109;
	mov.f32 	%f111, 0f4B400001;
	mov.f32 	%f112, 0f437C0000;
	fma.rm.f32 	%f113, %f110, %f112, %f111;
	add.f32 	%f114, %f113, 0fCB40007F;
	neg.f32 	%f115, %f114;
	fma.rn.f32 	%f116, %f130, 0fBFB8AA3B, %f115;
	fma.rn.f32 	%f117, %f130, 0fB2A57060, %f116;
	mov.b32 	%r78, %f113;
	shl.b32 	%r79, %r78, 23;
	mov.b32 	%f118, %r79;
	ex2.approx.ftz.f32 	%f119, %f117;
	fma.rn.f32 	%f120, %f119, %f118, 0f3F800000;
	rcp.rn.f32 	%f121, %f120;
	shl.b32 	%r80, %r11, 2;
	add.s32 	%r82, %r44, %r80;
	st.shared.f32 	[%r82], %f121;
	ld.shared.u32 	%r83, [%r4];
	add.s32 	%r84, %r83, 1;
	st.shared.u32 	[%r4], %r84;
$L__BB1_22:
	bar.sync 	0;
	ld.shared.u32 	%r90, [%r4];
	mad.lo.s32 	%r85, %r90, %r9, %r99;
	setp.lt.u32 	%p16, %r85, %r2;
	@%p16 bra 	$L__BB1_5;
$L__BB1_23:
	bar.sync 	0;
	setp.ge.s32 	%p17, %r99, %r2;
	@%p17 bra 	$L__BB1_26;
	cvta.to.global.u64 	%rd5, %rd8;
$L__BB1_25:
	shl.b32 	%r86, %r99, 2;
	add.s32 	%r88, %r44, %r86;
	ld.shared.f32 	%f122, [%r88];
	mul.wide.s32 	%rd21, %r99, 4;
	add.s64 	%rd22, %rd5, %rd21;
	st.global.f32 	[%rd22], %f122;
	add.s32 	%r99, %r99, %r9;
	setp.lt.s32 	%p18, %r99, %r2;
	@%p18 bra 	$L__BB1_25;
$L__BB1_26:
	ret;

}


// ===== COMPILED SASS (sm_100) =====

	.target	sm_100

	.elftype	@"ET_EXEC"


//--------------------- .note.nv.tkinfo           --------------------------
	.section	.note.nv.tkinfo,"",@"SHT_NOTE"
	.sectionflags	@"SHF_NOTE_NV_TKINFO"
	.tkinfo
        /*0018*/ 	.word	0x00000002
        /*0030*/ 	.string	""
        /*0030*/ 	.string	"ptxas"
        /*0030*/ 	.string	"Cuda compilation tools, release 13.0, V13.0.88"
        /*0030*/ 	.string	"Build cuda_13.0.r13.0/compiler.36424714_0"
        /*0030*/ 	.string	"-arch sm_100 -m 64 "



//--------------------- .note.nv.cuinfo           --------------------------
	.section	.note.nv.cuinfo,"",@"SHT_NOTE"
	.sectionflags	@"SHF_NOTE_NV_CUINFO"
        /*0018*/ 	.short	0x0002
        /*001a*/ 	.short	0x0064
        /*001c*/ 	.short	0x0082
	.zero		2


//--------------------- .nv.info                  --------------------------
	.section	.nv.info,"",@"SHT_CUDA_INFO"
	.align	4


	//----- nvinfo : EIATTR_REGCOUNT
	.align		4
        /*0000*/ 	.byte	0x04, 0x2f
        /*0002*/ 	.short	(.L_1 - .L_0)
	.align		4
.L_0:
        /*0004*/ 	.word	index@(produceState)
        /*0008*/ 	.word	0x00000004


	//----- nvinfo : EIATTR_FRAME_SIZE
	.align		4
.L_1:
        /*000c*/ 	.byte	0x04, 0x11
        /*000e*/ 	.short	(.L_3 - .L_2)
	.align		4
.L_2:
        /*0010*/ 	.word	index@(produceState)
        /*0014*/ 	.word	0x00000000


	//----- nvinfo : EIATTR_REGCOUNT
	.align		4
.L_3:
        /*0018*/ 	.byte	0x04, 0x2f
        /*001a*/ 	.short	(.L_5 - .L_4)
	.align		4
.L_4:
        /*001c*/ 	.word	index@(produceState3)
        /*0020*/ 	.word	0x0000001f


	//----- nvinfo : EIATTR_FRAME_SIZE
	.align		4
.L_5:
        /*0024*/ 	.byte	0x04, 0x11
        /*0026*/ 	.short	(.L_7 - .L_6)
	.align		4
.L_6:
        /*0028*/ 	.word	index@($__internal_0_$__cuda_sm20_rcp_rn_f32_slowpath)
        /*002c*/ 	.word	0x00000000


	//----- nvinfo : EIATTR_FRAME_SIZE
	.align		4
.L_7:
        /*0030*/ 	.byte	0x04, 0x11
        /*0032*/ 	.short	(.L_9 - .L_8)
	.align		4
.L_8:
        /*0034*/ 	.word	index@(produceState3)
        /*0038*/ 	.word	0x00000000


	//----- nvinfo : EIATTR_MIN_STACK_SIZE
	.align		4
.L_9:
        /*003c*/ 	.byte	0x04, 0x12
        /*003e*/ 	.short	(.L_11 - .L_10)
	.align		4
.L_10:
        /*0040*/ 	.word	index@(produceState3)
        /*0044*/ 	.word	0x00000000


	//----- nvinfo : EIATTR_MIN_STACK_SIZE
	.align		4
.L_11:
        /*0048*/ 	.byte	0x04, 0x12
        /*004a*/ 	.short	(.L_13 - .L_12)
	.align		4
.L_12:
        /*004c*/ 	.word	index@(produceState)
        /*0050*/ 	.word	0x00000000
.L_13:


//--------------------- .nv.compat                --------------------------
	.section	.nv.compat,"",@"SHT_CUDA_COMPAT_INFO"
	.align	4
        /*0000*/ 	.byte	0x02, 0x09, 0x00, 0x00, 0x02, 0x02, 0x01, 0x00, 0x02, 0x05, 0x05, 0x00, 0x03, 0x07, 0x01, 0x01
        /*0010*/ 	.byte	0x02, 0x03, 0x00, 0x00, 0x02, 0x06, 0x01, 0x00, 0x04, 0x0b, 0x08, 0x00, 0x09, 0x00, 0x00, 0x00
        /*0020*/ 	.byte	0x00, 0x00, 0x00, 0x00


//--------------------- .nv.info.produceState3    --------------------------
	.section	.nv.info.produceState3,"",@"SHT_CUDA_INFO"
	.sectionflags	@""
	.align	4


	//----- nvinfo : EIATTR_CUDA_API_VERSION
	.align		4
        /*0000*/ 	.byte	0x04, 0x37
        /*0002*/ 	.short	(.L_15 - .L_14)
.L_14:
        /*0004*/ 	.word	0x00000082


	//----- nvinfo : EIATTR_KPARAM_INFO
	.align		4
.L_15:
        /*0008*/ 	.byte	0x04, 0x17
        /*000a*/ 	.short	(.L_17 - .L_16)
.L_16:
        /*000c*/ 	.word	0x00000000
        /*0010*/ 	.short	0x0005
        /*0012*/ 	.short	0x0028
        /*0014*/ 	.byte	0x00, 0xf5, 0x21, 0x00


	//----- nvinfo : EIATTR_KPARAM_INFO
	.align		4
.L_17:
        /*0018*/ 	.byte	0x04, 0x17
        /*001a*/ 	.short	(.L_19 - .L_18)
.L_18:
        /*001c*/ 	.word	0x00000000
        /*0020*/ 	.short	0x0004
        /*0022*/ 	.short	0x0020
        /*0024*/ 	.byte	0x00, 0xf0, 0x11, 0x00


	//----- nvinfo : EIATTR_KPARAM_INFO
	.align		4
.L_19:
        /*0028*/ 	.byte	0x04, 0x17
        /*002a*/ 	.short	(.L_21 - .L_20)
.L_20:
        /*002c*/ 	.word	0x00000000
        /*0030*/ 	.short	0x0003
        /*0032*/ 	.short	0x0018
        /*0034*/ 	.byte	0x00, 0xf5, 0x21, 0x00


	//----- nvinfo : EIATTR_KPARAM_INFO
	.align		4
.L_21:
        /*0038*/ 	.byte	0x04, 0x17
        /*003a*/ 	.short	(.L_23 - .L_22)
.L_22:
        /*003c*/ 	.word	0x00000000
        /*0040*/ 	.short	0x0002
        /*0042*/ 	.short	0x0010
        /*0044*/ 	.byte	0x00, 0xf5, 0x21, 0x00


	//----- nvinfo : EIATTR_KPARAM_INFO
	.align		4
.L_23:
        /*0048*/ 	.byte	0x04, 0x17
        /*004a*/ 	.short	(.L_25 - .L_24)
.L_24:
        /*004c*/ 	.word	0x00000000
        /*0050*/ 	.short	0x0001
        /*0052*/ 	.short	0x0008
        /*0054*/ 	.byte	0x00, 0xf0, 0x11, 0x00


	//----- nvinfo : EIATTR_KPARAM_INFO
	.align		4
.L_25:
        /*0058*/ 	.byte	0x04, 0x17
        /*005a*/ 	.short	(.L_27 - .L_26)
.L_26:
        /*005c*/ 	.word	0x00000000
        /*0060*/ 	.short	0x0000
        /*0062*/ 	.short	0x0000
        /*0064*/ 	.byte	0x00, 0xf5, 0x21, 0x00


	//----- nvinfo : EIATTR_SPARSE_MMA_MASK
	.align		4
.L_27:
        /*0068*/ 	.byte	0x03, 0x50
        /*006a*/ 	.short	0x0000


	//----- nvinfo : EIATTR_MAXREG_COUNT
	.align		4
        /*006c*/ 	.byte	0x03, 0x1b
        /*006e*/ 	.short	0x00ff


	//----- nvinfo : EIATTR_NUM_BARRIERS
	.align		4
        /*0070*/ 	.byte	0x02, 0x4c
        /*0072*/ 	.byte	0x01
	.zero		1


	//----- nvinfo : EIATTR_MERCURY_ISA_VERSION
	.align		4
        /*0074*/ 	.byte	0x03, 0x5f
        /*0076*/ 	.short	0x0101


	//----- nvinfo : EIATTR_VRC_CTA_INIT_COUNT
	.align		4
        /*0078*/ 	.byte	0x02, 0x4a
	.zero		1
	.zero		1


	//----- nvinfo : EIATTR_EXIT_INSTR_OFFSETS
	.align		4
        /*007c*/ 	.byte	0x04, 0x1c
        /*007e*/ 	.short	(.L_29 - .L_28)


	//   ....[0]....
.L_28:
        /*0080*/ 	.word	0x00001090


	//   ....[1]....
        /*0084*/ 	.word	0x00001120


	//----- nvinfo : EIATTR_CRS_STACK_SIZE
	.align		4
.L_29:
        /*0088*/ 	.byte	0x04, 0x1e
        /*008a*/ 	.short	(.L_31 - .L_30)
.L_30:
        /*008c*/ 	.word	0x00000000


	//----- nvinfo : EIATTR_CBANK_PARAM_SIZE
	.align		4
.L_31:
        /*0090*/ 	.byte	0x03, 0x19
        /*0092*/ 	.short	0x0030


	//----- nvinfo : EIATTR_PARAM_CBANK
	.align		4
        /*0094*/ 	.byte	0x04, 0x0a
        /*0096*/ 	.short	(.L_33 - .L_32)
	.align		4
.L_32:
        /*0098*/ 	.word	index@(.nv.constant0.produceState3)
        /*009c*/ 	.short	0x0380
        /*009e*/ 	.short	0x0030


	//----- nvinfo : EIATTR_SW_WAR
	.align		4
.L_33:
        /*00a0*/ 	.byte	0x04, 0x36
        /*00a2*/ 	.short	(.L_35 - .L_34)
.L_34:
        /*00a4*/ 	.word	0x00000008
.L_35:


//--------------------- .nv.info.produceState     --------------------------
	.section	.nv.info.produceState,"",@"SHT_CUDA_INFO"
	.sectionflags	@""
	.align	4


	//----- nvinfo : EIATTR_CUDA_API_VERSION
	.align		4
        /*0000*/ 	.byte	0x04, 0x37
        /*0002*/ 	.short	(.L_37 - .L_36)
.L_36:
        /*0004*/ 	.word	0x00000082


	//----- nvinfo : EIATTR_KPARAM_INFO
	.align		4
.L_37:
        /*0008*/ 	.byte	0x04, 0x17
        /*000a*/ 	.short	(.L_39 - .L_38)
.L_38:
        /*000c*/ 	.word	0x00000000
        /*0010*/ 	.short	0x0005
        /*0012*/ 	.short	0x0028
        /*0014*/ 	.byte	0x00, 0xf5, 0x21, 0x00


	//----- nvinfo : EIATTR_KPARAM_INFO
	.align		4
.L_39:
        /*0018*/ 	.byte	0x04, 0x17
        /*001a*/ 	.short	(.L_41 - .L_40)
.L_40:
        /*001c*/ 	.word	0x00000000
        /*0020*/ 	.short	0x0004
        /*0022*/ 	.short	0x0020
        /*0024*/ 	.byte	0x00, 0xf0, 0x11, 0x00


	//----- nvinfo : EIATTR_KPARAM_INFO
	.align		4
.L_41:
        /*0028*/ 	.byte	0x04, 0x17
        /*002a*/ 	.short	(.L_43 - .L_42)
.L_42:
        /*002c*/ 	.word	0x00000000
        /*0030*/ 	.short	0x0003
        /*0032*/ 	.short	0x0018
        /*0034*/ 	.byte	0x00, 0xf5, 0x21, 0x00


	//----- nvinfo : EIATTR_KPARAM_INFO
	.align		4
.L_43:
        /*0038*/ 	.byte	0x04, 0x17
        /*003a*/ 	.short	(.L_45 - .L_44)
.L_44:
        /*003c*/ 	.word	0x00000000
        /*0040*/ 	.short	0x0002
        /*0042*/ 	.short	0x0010
        /*0044*/ 	.byte	0x00, 0xf5, 0x21, 0x00


	//----- nvinfo : EIATTR_KPARAM_INFO
	.align		4
.L_45:
        /*0048*/ 	.byte	0x04, 0x17
        /*004a*/ 	.short	(.L_47 - .L_46)
.L_46:
        /*004c*/ 	.word	0x00000000
        /*0050*/ 	.short	0x0001
        /*0052*/ 	.short	0x0008
        /*0054*/ 	.byte	0x00, 0xf0, 0x11, 0x00


	//----- nvinfo : EIATTR_KPARAM_INFO
	.align		4
.L_47:
        /*0058*/ 	.byte	0x04, 0x17
        /*005a*/ 	.short	(.L_49 - .L_48)
.L_48:
        /*005c*/ 	.word	0x00000000
        /*0060*/ 	.short	0x0000
        /*0062*/ 	.short	0x0000
        /*0064*/ 	.byte	0x00, 0xf5, 0x21, 0x00


	//----- nvinfo : EIATTR_SPARSE_MMA_MASK
	.align		4
.L_49:
        /*0068*/ 	.byte	0x03, 0x50
        /*006a*/ 	.short	0x0000


	//----- nvinfo : EIATTR_MAXREG_COUNT
	.align		4
        /*006c*/ 	.byte	0x03, 0x1b
        /*006e*/ 	.short	0x00ff


	//----- nvinfo : EIATTR_NUM_BARRIERS
	.align		4
        /*0070*/ 	.byte	0x02, 0x4c
        /*0072*/ 	.byte	0x01
	.zero		1


	//----- nvinfo : EIATTR_MERCURY_ISA_VERSION
	.align		4
        /*0074*/ 	.byte	0x03, 0x5f
        /*0076*/ 	.short	0x0101


	//----- nvinfo : EIATTR_VRC_CTA_INIT_COUNT
	.align		4
        /*0078*/ 	.byte	0x02, 0x4a
	.zero		1
	.zero		1


	//----- nvinfo : EIATTR_EXIT_INSTR_OFFSETS
	.align		4
        /*007c*/ 	.byte	0x04, 0x1c
        /*007e*/ 	.short	(.L_51 - .L_50)


	//   ....[0]....
.L_50:
        /*0080*/ 	.word	0x00000020


	//----- nvinfo : EIATTR_CBANK_PARAM_SIZE
	.align		4
.L_51:
        /*0084*/ 	.byte	0x03, 0x19
        /*0086*/ 	.short	0x0030


	//----- nvinfo : EIATTR_PARAM_CBANK
	.align		4
        /*0088*/ 	.byte	0x04, 0x0a
        /*008a*/ 	.short	(.L_53 - .L_52)
	.align		4
.L_52:
        /*008c*/ 	.word	index@(.nv.constant0.produceState)
        /*0090*/ 	.short	0x0380
        /*0092*/ 	.short	0x0030


	//----- nvinfo : EIATTR_SW_WAR
	.align		4
.L_53:
        /*0094*/ 	.byte	0x04, 0x36
        /*0096*/ 	.short	(.L_55 - .L_54)
.L_54:
        /*0098*/ 	.word	0x00000008
.L_55:


//--------------------- .nv.callgraph             --------------------------
	.section	.nv.callgraph,"",@"SHT_CUDA_CALLGRAPH"
	.align	4
	.sectionentsize	8
	.align		4
        /*0000*/ 	.word	0x00000000
	.align		4
        /*0004*/ 	.word	0xffffffff
	.align		4
        /*0008*/ 	.word	0x00000000
	.align		4
        /*000c*/ 	.word	0xfffffffe
	.align		4
        /*0010*/ 	.word	0x00000000
	.align		4
        /*0014*/ 	.word	0xfffffffd
	.align		4
        /*0018*/ 	.word	0x00000000
	.align		4
        /*001c*/ 	.word	0xfffffffc


//--------------------- .text.produceState3       --------------------------
	.section	.text.produceState3,"ax",@progbits
	.align	128
        .global         produceState3
        .type           produceState3,@function
        .size           produceState3,(.L_x_26 - produceState3)
        .other          produceState3,@"STO_CUDA_ENTRY STV_DEFAULT"
produceState3:
.text.produceState3:
[----:B------:R-:W-:Y:S08]  /*0000*/  LDC R1, c[0x0][0x37c] ;  /* 0x0000df00ff017b82 */ /* 0x000ff00000000800 */
[----:B------:R-:W0:Y:S01]  /*0010*/  S2UR UR6, SR_CgaCtaId ;  /* 0x00000000000679c3 */ /* 0x000e220000008800 */
[----:B------:R-:W1:Y:S01]  /*0020*/  S2R R4, SR_TID.X ;  /* 0x0000000000047919 */ /* 0x000e620000002100 */
[----:B------:R-:W2:Y:S01]  /*0030*/  LDCU UR4, c[0x0][0x3a0] ;  /* 0x00007400ff0477ac */ /* 0x000ea20008000800 */
[----:B------:R-:W-:Y:S01]  /*0040*/  BSSY.RECONVERGENT B0, `(.L_x_0) ;  /* 0x0000018000007945 */ /* 0x000fe20003800200 */
[----:B------:R-:W2:Y:S01]  /*0050*/  LDCU UR7, c[0x0][0x388] ;  /* 0x00007100ff0777ac */ /* 0x000ea20008000800 */
[----:B------:R-:W-:Y:S01]  /*0060*/  UMOV UR5, 0x400 ;  /* 0x0000040000057882 */ /* 0x000fe20000000000 */
[----:B------:R-:W3:Y:S01]  /*0070*/  LDCU.64 UR8, c[0x0][0x358] ;  /* 0x00006b00ff0877ac */ /* 0x000ee20008000a00 */
[----:B--2---:R-:W-:-:S02]  /*0080*/  UIADD3 UR4, UPT, UPT, UR4, UR7, URZ ;  /* 0x0000000704047290 */ /* 0x004fc4000fffe0ff */
[----:B0-----:R-:W-:-:S04]  /*0090*/  ULEA UR5, UR6, UR5, 0x18 ;  /* 0x0000000506057291 */ /* 0x001fc8000f8ec0ff */
[----:B------:R-:W-:Y:S01]  /*00a0*/  ULEA UR6, UR4, UR5, 0x2 ;  /* 0x0000000504067291 */ /* 0x000fe2000f8e10ff */
[----:B-1----:R-:W-:-:S05]  /*00b0*/  ISETP.GE.AND P0, PT, R4, UR7, PT ;  /* 0x0000000704007c0c */ /* 0x002fca000bf06270 */
[----:B------:R-:W-:-:S05]  /*00c0*/  LEA R5, R4, UR6, 0x2 ;  /* 0x0000000604057c11 */ /* 0x000fca000f8e10ff */
[----:B------:R0:W-:Y:S03]  /*00d0*/  STS [R5], RZ ;  /* 0x000000ff05007388 */ /* 0x0001e60000000800 */
[----:B---3--:R-:W-:Y:S05]  /*00e0*/  @P0 BRA `(.L_x_1) ;  /* 0x0000000000340947 */ /* 0x008fea0003800000 */
[----:B------:R-:W1:Y:S01]  /*00f0*/  LDC R8, c[0x0][0x360] ;  /* 0x0000d800ff087b82 */ /* 0x000e620000000800 */
[----:B------:R-:W-:-:S07]  /*0100*/  MOV R9, R4 ;  /* 0x0000000400097202 */ /* 0x000fce0000000f00 */
[----:B------:R-:W2:Y:S02]  /*0110*/  LDC.64 R6, c[0x0][0x380] ;  /* 0x0000e000ff067b82 */ /* 0x000ea40000000a00 */
.L_x_2:
[----:B--2---:R-:W-:-:S06]  /*0120*/  IMAD.WIDE R2, R9, 0x4, R6 ;  /* 0x0000000409027825 */ /* 0x004fcc00078e0206 */
[----:B------:R-:W2:Y:S01]  /*0130*/  LDG.E R2, desc[UR8][R2.64] ;  /* 0x0000000802027981 */ /* 0x000ea2000c1e1900 */
[----:B------:R-:W-:Y:S02]  /*0140*/  LEA R11, R9, UR5, 0x2 ;  /* 0x00000005090b7c11 */ /* 0x000fe4000f8e10ff */
[----:B-1----:R-:W-:-:S04]  /*0150*/  IADD3 R9, PT, PT, R8, R9, RZ ;  /* 0x0000000908097210 */ /* 0x002fc80007ffe0ff */
[----:B------:R-:W-:Y:S01]  /*0160*/  ISETP.GE.AND P0, PT, R9, UR7, PT ;  /* 0x0000000709007c0c */ /* 0x000fe2000bf06270 */
[----:B--2---:R-:W-:Y:S04]  /*0170*/  STS [R11], R2 ;  /* 0x000000020b007388 */ /* 0x004fe80000000800 */
[----:B---3--:R-:W1:Y:S02]  /*0180*/  LDS R0, [R5] ;  /* 0x0000000005007984 */ /* 0x008e640000000800 */
[----:B-1----:R-:W-:-:S05]  /*0190*/  VIADD R0, R0, 0x1 ;  /* 0x0000000100007836 */ /* 0x002fca0000000000 */
[----:B------:R3:W-:Y:S01]  /*01a0*/  STS [R5], R0 ;  /* 0x0000000005007388 */ /* 0x0007e20000000800 */
[----:B------:R-:W-:Y:S05]  /*01b0*/  @!P0 BRA `(.L_x_2) ;  /* 0xfffffffc00d88947 */ /* 0x000fea000383ffff */
.L_x_1:
[----:B------:R-:W-:Y:S05]  /*01c0*/  BSYNC.RECONVERGENT B0 ;  /* 0x0000000000007941 */ /* 0x000fea0003800200 */
.L_x_0:
[----:B------:R-:W-:Y:S06]  /*01d0*/  BAR.SYNC.DEFER_BLOCKING 0x0 ;  /* 0x0000000000007b1d */ /* 0x000fec0000010000 */
[----:B------:R-:W3:Y:S01]  /*01e0*/  LDCU UR7, c[0x0][0x360] ;  /* 0x00006c00ff0777ac */ /* 0x000ee20008000800 */
[----:B------:R-:W3:Y:S02]  /*01f0*/  LDS R3, [R5] ;  /* 0x0000000005037984 */ /* 0x000ee40000000800 */
[----:B---3--:R-:W-:-:S05]  /*0200*/  IMAD R0, R3, UR7, R4 ;  /* 0x0000000703007c24 */ /* 0x008fca000f8e0204 */
[----:B------:R-:W-:-:S13]  /*0210*/  ISETP.GE.U32.AND P0, PT, R0, UR4, PT ;  /* 0x0000000400007c0c */ /* 0x000fda000bf06070 */
[----:B------:R-:W-:Y:S05]  /*0220*/  @P0 BRA `(.L_x_3) ;  /* 0x0000000c008c0947 */ /* 0x000fea0003800000 */
.L_x_18:
[----:B-1----:R-:W1:Y:S01]  /*0230*/  LDCU UR10, c[0x0][0x388] ;  /* 0x00007100ff0a77ac */ /* 0x002e620008000800 */
[----:B------:R-:W2:Y:S01]  /*0240*/  LDC.64 R8, c[0x0][0x398] ;  /* 0x0000e600ff087b82 */ /* 0x000ea20000000a00 */
[----:B------:R-:W-:-:S04]  /*0250*/  IMAD R6, R3, UR7, R4 ;  /* 0x0000000703067c24 */ /* 0x000fc8000f8e0204 */
[----:B-1----:R-:W-:-:S04]  /*0260*/  VIADD R0, R6, -UR10 ;  /* 0x8000000a06007c36 */ /* 0x002fc80008000000 */
[----:B------:R-:W-:-:S04]  /*0270*/  IMAD R3, R0, 0x3, RZ ;  /* 0x0000000300037824 */ /* 0x000fc800078e02ff */
[----:B--2---:R-:W-:-:S05]  /*0280*/  IMAD.WIDE R8, R3, 0x4, R8 ;  /* 0x0000000403087825 */ /* 0x004fca00078e0208 */
[----:B------:R-:W2:Y:S04]  /*0290*/  LDG.E R0, desc[UR8][R8.64] ;  /* 0x0000000808007981 */ /* 0x000ea8000c1e1900 */
[----:B------:R-:W2:Y:S01]  /*02a0*/  LDG.E R3, desc[UR8][R8.64+0x4] ;  /* 0x0000040808037981 */ /* 0x000ea2000c1e1900 */
[----:B------:R-:W-:Y:S01]  /*02b0*/  HFMA2 R21, -RZ, RZ, 0, 0 ;  /* 0x00000000ff157431 */ /* 0x000fe200000001ff */
[----:B--2---:R-:W-:-:S13]  /*02c0*/  ISETP.GE.AND P0, PT, R0, R3, PT ;  /* 0x000000030000720c */ /* 0x004fda0003f06270 */
[----:B-----5:R-:W-:Y:S05]  /*02d0*/  @P0 BRA `(.L_x_4) ;  /* 0x0000000800d40947 */ /* 0x020fea0003800000 */
[----:B------:R-:W1:Y:S01]  /*02e0*/  I2F.U32.RP R2, UR7 ;  /* 0x0000000700027d06 */ /* 0x000e620008209000 */
[----:B------:R2:W5:Y:S01]  /*02f0*/  LDG.E R13, desc[UR8][R8.64+0x8] ;  /* 0x00000808080d7981 */ /* 0x000562000c1e1900 */
[----:B------:R-:W-:Y:S02]  /*0300*/  ISETP.NE.U32.AND P0, PT, RZ, UR7, PT ;  /* 0x00000007ff007c0c */ /* 0x000fe4000bf05070 */
[----:B--2---:R-:W-:Y:S02]  /*0310*/  MOV R8, R0 ;  /* 0x0000000000087202 */ /* 0x004fe40000000f00 */
[----:B------:R-:W-:Y:S02]  /*0320*/  LOP3.LUT R9, RZ, UR7, RZ, 0x33, !PT ;  /* 0x00000007ff097c12 */ /* 0x000fe4000f8e33ff */
[----:B-1----:R-:W1:Y:S02]  /*0330*/  MUFU.RCP R2, R2 ;  /* 0x0000000200027308 */ /* 0x002e640000001000 */
[----:B-1----:R-:W-:-:S06]  /*0340*/  VIADD R10, R2, 0xffffffe ;  /* 0x0ffffffe020a7836 */ /* 0x002fcc0000000000 */
[----:B------:R1:W2:Y:S02]  /*0350*/  F2I.FTZ.U32.TRUNC.NTZ R11, R10 ;  /* 0x0000000a000b7305 */ /* 0x0002a4000021f000 */
[----:B-1----:R-:W-:Y:S01]  /*0360*/  IMAD.MOV.U32 R10, RZ, RZ, RZ ;  /* 0x000000ffff0a7224 */ /* 0x002fe200078e00ff */
[----:B--2---:R-:W-:-:S05]  /*0370*/  IADD3 R7, PT, PT, RZ, -R11, RZ ;  /* 0x8000000bff077210 */ /* 0x004fca0007ffe0ff */
[----:B------:R-:W-:-:S04]  /*0380*/  IMAD R7, R7, UR7, RZ ;  /* 0x0000000707077c24 */ /* 0x000fc8000f8e02ff */
[----:B------:R-:W-:-:S07]  /*0390*/  IMAD.HI.U32 R11, R11, R7, R10 ;  /* 0x000000070b0b7227 */ /* 0x000fce00078e000a */
.L_x_6:
[----:B------:R-:W-:-:S04]  /*03a0*/  IMAD.HI.U32 R2, R11, R0, RZ ;  /* 0x000000000b027227 */ /* 0x000fc800078e00ff */
[----:B------:R-:W-:-:S04]  /*03b0*/  IMAD.MOV R7, RZ, RZ, -R2 ;  /* 0x000000ffff077224 */ /* 0x000fc800078e0a02 */
[----:B------:R-:W-:-:S05]  /*03c0*/  IMAD R7, R7, UR7, R0 ;  /* 0x0000000707077c24 */ /* 0x000fca000f8e0200 */
[----:B------:R-:W-:-:S13]  /*03d0*/  ISETP.GE.U32.AND P1, PT, R7, UR7, PT ;  /* 0x0000000707007c0c */ /* 0x000fda000bf26070 */
[----:B------:R-:W-:Y:S01]  /*03e0*/  @P1 IADD3 R7, PT, PT, R7, -UR7, RZ ;  /* 0x8000000707071c10 */ /* 0x000fe2000fffe0ff */
[----:B------:R-:W-:-:S03]  /*03f0*/  @P1 VIADD R2, R2, 0x1 ;  /* 0x0000000102021836 */ /* 0x000fc60000000000 */
[----:B------:R-:W-:-:S13]  /*0400*/  ISETP.GE.U32.AND P2, PT, R7, UR7, PT ;  /* 0x0000000707007c0c */ /* 0x000fda000bf46070 */
[----:B------:R-:W-:-:S04]  /*0410*/  @P2 IADD3 R2, PT, PT, R2, 0x1, RZ ;  /* 0x0000000102022810 */ /* 0x000fc80007ffe0ff */
[----:B------:R-:W-:-:S05]  /*0420*/  SEL R2, R9, R2, !P0 ;  /* 0x0000000209027207 */ /* 0x000fca0004000000 */
[----:B------:R-:W-:Y:S01]  /*0430*/  IMAD.MOV R7, RZ, RZ, -R2 ;  /* 0x000000ffff077224 */ /* 0x000fe200078e0a02 */
[----:B------:R-:W-:-:S03]  /*0440*/  IADD3 R2, PT, PT, R2, 0x1, RZ ;  /* 0x0000000102027810 */ /* 0x000fc60007ffe0ff */
[----:B------:R-:W-:-:S05]  /*0450*/  IMAD R7, R7, UR7, R0 ;  /* 0x0000000707077c24 */ /* 0x000fca000f8e0200 */
[----:B------:R-:W-:-:S06]  /*0460*/  LEA R7, R7, UR6, 0x2 ;  /* 0x0000000607077c11 */ /* 0x000fcc000f8e10ff */
[----:B------:R-:W1:Y:S02]  /*0470*/  LDS R7, [R7] ;  /* 0x0000000007077984 */ /* 0x000e640000000800 */
[----:B-1----:R-:W-:-:S13]  /*0480*/  ISETP.GE.AND P1, PT, R7, R2, PT ;  /* 0x000000020700720c */ /* 0x002fda0003f26270 */
[----:B------:R-:W-:Y:S05]  /*0490*/  @!P1 BRA `(.L_x_5) ;  /* 0x0000000800d89947 */ /* 0x000fea0003800000 */
[----:B------:R-:W-:-:S05]  /*04a0*/  VIADD R0, R0, 0x1 ;  /* 0x0000000100007836 */ /* 0x000fca0000000000 */
[----:B------:R-:W-:-:S13]  /*04b0*/  ISETP.NE.AND P1, PT, R0, R3, PT ;  /* 0x000000030000720c */ /* 0x000fda0003f25270 */
[----:B------:R-:W-:Y:S05]  /*04c0*/  @P1 BRA `(.L_x_6) ;  /* 0xfffffffc00b41947 */ /* 0x000fea000383ffff */
[----:B------:R-:W-:Y:S01]  /*04d0*/  IADD3 R9, PT, PT, R3, -R8, RZ ;  /* 0x8000000803097210 */ /* 0x000fe20007ffe0ff */
[C---:B------:R-:W-:Y:S01]  /*04e0*/  IMAD.IADD R3, R8.reuse, 0x1, -R3 ;  /* 0x0000000108037824 */ /* 0x040fe200078e0a03 */
[----:B------:R-:W-:Y:S01]  /*04f0*/  BSSY.RECONVERGENT B0, `(.L_x_7) ;  /* 0x0000044000007945 */ /* 0x000fe20003800200 */
[----:B-----5:R-:W-:Y:S01]  /*0500*/  IADD3 R11, PT, PT, -R8, R13, RZ ;  /* 0x0000000d080b7210 */ /* 0x020fe20007ffe1ff */
[----:B------:R-:W-:Y:S01]  /*0510*/  IMAD.MOV.U32 R21, RZ, RZ, RZ ;  /* 0x000000ffff157224 */ /* 0x000fe200078e00ff */
[----:B------:R-:W-:Y:S02]  /*0520*/  LOP3.LUT R26, R9, 0xf, RZ, 0xc0, !PT ;  /* 0x0000000f091a7812 */ /* 0x000fe400078ec0ff */
[----:B------:R-:W-:Y:S02]  /*0530*/  ISETP.GT.U32.AND P0, PT, R3, -0x10, PT ;  /* 0xfffffff00300780c */ /* 0x000fe40003f04070 */
[----:B------:R-:W-:-:S11]  /*0540*/  ISETP.NE.AND P1, PT, R26, RZ, PT ;  /* 0x000000ff1a00720c */ /* 0x000fd60003f25270 */
[----:B------:R-:W-:Y:S05]  /*0550*/  @P0 BRA `(.L_x_8) ;  /* 0x0000000000f40947 */ /* 0x000fea0003800000 */
[----:B------:R-:W-:Y:S02]  /*0560*/  LEA R0, R8, UR5, 0x2 ;  /* 0x0000000508007c11 */ /* 0x000fe4000f8e10ff */
[----:B------:R-:W-:Y:S02]  /*0570*/  LOP3.LUT R7, R9, 0xfffffff0, RZ, 0xc0, !PT ;  /* 0xfffffff009077812 */ /* 0x000fe400078ec0ff */
[----:B------:R-:W-:Y:S01]  /*0580*/  MOV R21, RZ ;  /* 0x000000ff00157202 */ /* 0x000fe20000000f00 */
[----:B------:R-:W-:Y:S01]  /*0590*/  VIADD R0, R0, 0x20 ;  /* 0x0000002000007836 */ /* 0x000fe20000000000 */
[----:B------:R-:W-:-:S07]  /*05a0*/  IADD3 R7, PT, PT, -R7, RZ, RZ ;  /* 0x000000ff07077210 */ /* 0x000fce0007ffe1ff */
.L_x_9:
[----:B------:R-:W1:Y:S01]  /*05b0*/  LDC.64 R2, c[0x0][0x390] ;  /* 0x0000e400ff027b82 */ /* 0x000e620000000a00 */
[----:B------:R-:W2:Y:S04]  /*05c0*/  LDS R16, [R0+-0x20] ;  /* 0xffffe00000107984 */ /* 0x000ea80000000800 */
[----:B------:R-:W3:Y:S04]  /*05d0*/  LDS R27, [R0+-0x1c] ;  /* 0xffffe400001b7984 */ /* 0x000ee80000000800 */
[----:B------:R-:W4:Y:S01]  /*05e0*/  LDS R25, [R0+-0x18] ;  /* 0xffffe80000197984 */ /* 0x000f220000000800 */
[----:B-1----:R-:W-:-:S05]  /*05f0*/  IMAD.WIDE R2, R13, 0x4, R2 ;  /* 0x000000040d027825 */ /* 0x002fca00078e0202 */
[----:B------:R-:W2:Y:S04]  /*0600*/  LDG.E R17, desc[UR8][R2.64] ;  /* 0x0000000802117981 */ /* 0x000ea8000c1e1900 */
[----:B------:R-:W3:Y:S04]  /*0610*/  LDG.E R28, desc[UR8][R2.64+0x4] ;  /* 0x00000408021c7981 */ /* 0x000ee8000c1e1900 */
[----:B------:R-:W4:Y:S04]  /*0620*/  LDG.E R20, desc[UR8][R2.64+0x8] ;  /* 0x0000080802147981 */ /* 0x000f28000c1e1900 */
[----:B------:R-:W5:Y:S04]  /*0630*/  LDG.E R23, desc[UR8][R2.64+0xc] ;  /* 0x00000c0802177981 */ /* 0x000f68000c1e1900 */
[----:B------:R-:W5:Y:S04]  /*0640*/  LDG.E R24, desc[UR8][R2.64+0x10] ;  /* 0x0000100802187981 */ /* 0x000f68000c1e1900 */
[----:B------:R-:W5:Y:S04]  /*0650*/  LDG.E R22, desc[UR8][R2.64+0x14] ;  /* 0x0000140802167981 */ /* 0x000f68000c1e1900 */
[----:B------:R-:W5:Y:S04]  /*0660*/  LDG.E R12, desc[UR8][R2.64+0x18] ;  /* 0x00001808020c7981 */ /* 0x000f68000c1e1900 */
[----:B------:R-:W5:Y:S04]  /*0670*/  LDG.E R15, desc[UR8][R2.64+0x1c] ;  /* 0x00001c08020f7981 */ /* 0x000f68000c1e1900 */
[----:B------:R-:W5:Y:S04]  /*0680*/  LDG.E R14, desc[UR8][R2.64+0x20] ;  /* 0x00002008020e7981 */ /* 0x000f68000c1e1900 */
[----:B------:R-:W5:Y:S04]  /*0690*/  LDG.E R10, desc[UR8][R2.64+0x24] ;  /* 0x00002408020a7981 */ /* 0x000f68000c1e1900 */
[----:B------:R-:W5:Y:S04]  /*06a0*/  LDG.E R19, desc[UR8][R2.64+0x28] ;  /* 0x0000280802137981 */ /* 0x000f68000c1e1900 */
[----:B------:R-:W5:Y:S01]  /*06b0*/  LDG.E R18, desc[UR8][R2.64+0x2c] ;  /* 0x00002c0802127981 */ /* 0x000f62000c1e1900 */
[----:B--2---:R-:W-:-:S03]  /*06c0*/  FFMA R16, R16, R17, R21 ;  /* 0x0000001110107223 */ /* 0x004fc60000000015 */
[----:B------:R-:W2:Y:S01]  /*06d0*/  LDG.E R17, desc[UR8][R2.64+0x30] ;  /* 0x0000300802117981 */ /* 0x000ea2000c1e1900 */
[----:B---3--:R-:W-:-:S03]  /*06e0*/  FFMA R28, R27, R28, R16 ;  /* 0x0000001c1b1c7223 */ /* 0x008fc60000000010 */
[----:B------:R-:W3:Y:S01]  /*06f0*/  LDG.E R16, desc[UR8][R2.64+0x34] ;  /* 0x0000340802107981 */ /* 0x000ee2000c1e1900 */
[----:B----4-:R-:W-:-:S03]  /*0700*/  FFMA R28, R25, R20, R28 ;  /* 0x00000014191c7223 */ /* 0x010fc6000000001c */
[----:B------:R-:W4:Y:S04]  /*0710*/  LDG.E R20, desc[UR8][R2.64+0x38] ;  /* 0x0000380802147981 */ /* 0x000f28000c1e1900 */
[----:B------:R1:W4:Y:S04]  /*0720*/  LDG.E R21, desc[UR8][R2.64+0x3c] ;  /* 0x00003c0802157981 */ /* 0x000328000c1e1900 */
[----:B------:R-:W5:Y:S04]  /*0730*/  LDS R25, [R0+-0x14] ;  /* 0xffffec0000197984 */ /* 0x000f680000000800 */
[----:B-1----:R-:W-:Y:S04]  /*0740*/  LDS R2, [R0+0x8] ;  /* 0x0000080000027984 */ /* 0x002fe80000000800 */
[----:B------:R-:W-:Y:S01]  /*0750*/  LDS R3, [R0+0xc] ;  /* 0x00000c0000037984 */ /* 0x000fe20000000800 */
[----:B-----5:R-:W-:-:S03]  /*0760*/  FFMA R23, R25, R23, R28 ;  /* 0x0000001719177223 */ /* 0x020fc6000000001c */
[----:B------:R-:W1:Y:S04]  /*0770*/  LDS R28, [R0+-0x10] ;  /* 0xfffff000001c7984 */ /* 0x000e680000000800 */
[----:B------:R-:W5:Y:S01]  /*0780*/  LDS R25, [R0+-0xc] ;  /* 0xfffff40000197984 */ /* 0x000f620000000800 */
[----:B-1----:R-:W-:-:S03]  /*0790*/  FFMA R23, R28, R24, R23 ;  /* 0x000000181c177223 */ /* 0x002fc60000000017 */
[----:B------:R-:W1:Y:S04]  /*07a0*/  LDS R28, [R0+-0x8] ;  /* 0xfffff800001c7984 */ /* 0x000e680000000800 */
[----:B------:R-:W0:Y:S01]  /*07b0*/  LDS R24, [R0+-0x4] ;  /* 0xfffffc0000187984 */ /* 0x000e220000000800 */
[----:B-----5:R-:W-:-:S03]  /*07c0*/  FFMA R27, R25, R22, R23 ;  /* 0x00000016191b7223 */ /* 0x020fc60000000017 */
[----:B------:R-:W5:Y:S04]  /*07d0*/  LDS R25, [R0] ;  /* 0x0000000000197984 */ /* 0x000f680000000800 */
[----:B------:R-:W5:Y:S01]  /*07e0*/  LDS R23, [R0+0x4] ;  /* 0x0000040000177984 */ /* 0x000f620000000800 */
[----:B-1----:R-:W-:-:S03]  /*07f0*/  FFMA R27, R28, R12, R27 ;  /* 0x0000000c1c1b7223 */ /* 0x002fc6000000001b */
[----:B------:R-:W2:Y:S01]  /*0800*/  LDS R12, [R0+0x10] ;  /* 0x00001000000c7984 */ /* 0x000ea20000000800 */
[----:B0-----:R-:W-:-:S03]  /*0810*/  FFMA R24, R24, R15, R27 ;  /* 0x0000000f18187223 */ /* 0x001fc6000000001b */
[----:B------:R-:W3:Y:S01]  /*0820*/  LDS R15, [R0+0x14] ;  /* 0x00001400000f7984 */ /* 0x000ee20000000800 */
[----:B-----5:R-:W-:-:S03]  /*0830*/  FFMA R24, R25, R14, R24 ;  /* 0x0000000e19187223 */ /* 0x020fc60000000018 */
[----:B------:R-:W4:Y:S04]  /*0840*/  LDS R25, [R0+0x18] ;  /* 0x0000180000197984 */ /* 0x000f280000000800 */
[----:B------:R0:W1:Y:S01]  /*0850*/  LDS R14, [R0+0x1c] ;  /* 0x00001c00000e7984 */ /* 0x0000620000000800 */
[----:B------:R-:W-:Y:S01]  /*0860*/  FFMA R23, R23, R10, R24 ;  /* 0x0000000a17177223 */ /* 0x000fe20000000018 */
[----:B------:R-:W-:-:S03]  /*0870*/  VIADD R7, R7, 0x10 ;  /* 0x0000001007077836 */ /* 0x000fc60000000000 */
[----:B------:R-:W-:Y:S02]  /*0880*/  FFMA R2, R2, R19, R23 ;  /* 0x0000001302027223 */ /* 0x000fe40000000017 */
[----:B------:R-:W-:Y:S02]  /*0890*/  ISETP.NE.AND P0, PT, R7, RZ, PT ;  /* 0x000000ff0700720c */ /* 0x000fe40003f05270 */
[----:B------:R-:W-:Y:S01]  /*08a0*/  FFMA R3, R3, R18, R2 ;  /* 0x0000001203037223 */ /* 0x000fe20000000002 */
[----:B------:R-:W-:Y:S01]  /*08b0*/  IADD3 R8, PT, PT, R8, 0x10, RZ ;  /* 0x0000001008087810 */ /* 0x000fe20007ffe0ff */
[----:B0-----:R-:W-:Y:S01]  /*08c0*/  VIADD R0, R0, 0x40 ;  /* 0x0000004000007836 */ /* 0x001fe20000000000 */
[----:B------:R-:W-:Y:S01]  /*08d0*/  IADD3 R13, PT, PT, R13, 0x10, RZ ;  /* 0x000000100d0d7810 */ /* 0x000fe20007ffe0ff */
[----:B--2---:R-:W-:-:S04]  /*08e0*/  FFMA R12, R12, R17, R3 ;  /* 0x000000110c0c7223 */ /* 0x004fc80000000003 */
[----:B---3--:R-:W-:-:S04]  /*08f0*/  FFMA R12, R15, R16, R12 ;  /* 0x000000100f0c7223 */ /* 0x008fc8000000000c */
[----:B----4-:R-:W-:-:S04]  /*0900*/  FFMA R25, R25, R20, R12 ;  /* 0x0000001419197223 */ /* 0x010fc8000000000c */
[----:B-1----:R-:W-:Y:S01]  /*0910*/  FFMA R21, R14, R21, R25 ;  /* 0x000000150e157223 */ /* 0x002fe20000000019 */
[----:B------:R-:W-:Y:S06]  /*0920*/  @P0 BRA `(.L_x_9) ;  /* 0xfffffffc00200947 */ /* 0x000fec000383ffff */
.L_x_8:
[----:B------:R-:W-:Y:S05]  /*0930*/  BSYNC.RECONVERGENT B0 ;  /* 0x0000000000007941 */ /* 0x000fea0003800200 */
.L_x_7:
[----:B------:R-:W-:Y:S04]  /*0940*/  BSSY.RECONVERGENT B0, `(.L_x_4) ;  /* 0x000004e000007945 */ /* 0x000fe80003800200 */
[----:B------:R-:W-:Y:S05]  /*0950*/  @!P1 BRA `(.L_x_10) ;  /* 0x0000000400309947 */ /* 0x000fea0003800000 */
[----:B------:R-:W-:Y:S01]  /*0960*/  ISETP.GE.U32.AND P0, PT, R26, 0x8, PT ;  /* 0x000000081a00780c */ /* 0x000fe20003f06070 */
[----:B------:R-:W-:Y:S01]  /*0970*/  BSSY.RECONVERGENT B1, `(.L_x_11) ;  /* 0x0000021000017945 */ /* 0x000fe20003800200 */
[----:B------:R-:W-:-:S04]  /*0980*/  LOP3.LUT R22, R9, 0x7, RZ, 0xc0, !PT ;  /* 0x0000000709167812 */ /* 0x000fc800078ec0ff */
[----:B------:R-:W-:-:S07]  /*0990*/  ISETP.NE.AND P1, PT, R22, RZ, PT ;  /* 0x000000ff1600720c */ /* 0x000fce0003f25270 */
[----:B------:R-:W-:Y:S06]  /*09a0*/  @!P0 BRA `(.L_x_12) ;  /* 0x0000000000748947 */ /* 0x000fec0003800000 */
[----:B------:R-:W1:Y:S01]  /*09b0*/  LDC.64 R2, c[0x0][0x390] ;  /* 0x0000e400ff027b82 */ /* 0x000e620000000a00 */
[----:B------:R-:W-:-:S04]  /*09c0*/  IMAD.IADD R7, R8, 0x1, R11 ;  /* 0x0000000108077824 */ /* 0x000fc800078e020b */
        /* <DEDUP_REMOVED lines=8> */
[----:B------:R-:W5:Y:S01]  /*0a50*/  LDG.E R13, desc[UR8][R2.64+0x1c] ;  /* 0x00001c08020d7981 */ /* 0x000f62000c1e1900 */
[----:B------:R-:W-:-:S02]  /*0a60*/  LEA R25, R8, UR5, 0x2 ;  /* 0x0000000508197c11 */ /* 0x000fc4000f8e10ff */
[----:B------:R-:W-:-:S03]  /*0a70*/  IADD3 R8, PT, PT, R8, 0x8, RZ ;  /* 0x0000000808087810 */ /* 0x000fc60007ffe0ff */
[----:B------:R-:W2:Y:S04]  /*0a80*/  LDS R18, [R25] ;  /* 0x0000000019127984 */ /* 0x000ea80000000800 */
[----:B------:R-:W3:Y:S04]  /*0a90*/  LDS R20, [R25+0x4] ;  /* 0x0000040019147984 */ /* 0x000ee80000000800 */
[----:B------:R-:W4:Y:S04]  /*0aa0*/  LDS R24, [R25+0x8] ;  /* 0x0000080019187984 */ /* 0x000f280000000800 */
[----:B------:R-:W5:Y:S04]  /*0ab0*/  LDS R26, [R25+0xc] ;  /* 0x00000c00191a7984 */ /* 0x000f680000000800 */
[----:B------:R-:W1:Y:S04]  /*0ac0*/  LDS R28, [R25+0x10] ;  /* 0x00001000191c7984 */ /* 0x000e680000000800 */
[----:B------:R-:W0:Y:S04]  /*0ad0*/  LDS R16, [R25+0x14] ;  /* 0x0000140019107984 */ /* 0x000e280000000800 */
[----:B------:R-:W0:Y:S04]  /*0ae0*/  LDS R15, [R25+0x18] ;  /* 0x00001800190f7984 */ /* 0x000e280000000800 */
[----:B------:R-:W0:Y:S01]  /*0af0*/  LDS R12, [R25+0x1c] ;  /* 0x00001c00190c7984 */ /* 0x000e220000000800 */
[----:B--2---:R-:W-:-:S04]  /*0b00*/  FFMA R17, R18, R17, R21 ;  /* 0x0000001112117223 */ /* 0x004fc80000000015 */
[----:B---3--:R-:W-:-:S04]  /*0b10*/  FFMA R17, R20, R19, R17 ;  /* 0x0000001314117223 */ /* 0x008fc80000000011 */
[----:B----4-:R-:W-:-:S04]  /*0b20*/  FFMA R17, R24, R23, R17 ;  /* 0x0000001718117223 */ /* 0x010fc80000000011 */
[----:B-----5:R-:W-:-:S04]  /*0b30*/  FFMA R17, R26, R14, R17 ;  /* 0x0000000e1a117223 */ /* 0x020fc80000000011 */
[----:B-1----:R-:W-:-:S04]  /*0b40*/  FFMA R17, R28, R10, R17 ;  /* 0x0000000a1c117223 */ /* 0x002fc80000000011 */
[----:B0-----:R-:W-:-:S04]  /*0b50*/  FFMA R16, R16, R7, R17 ;  /* 0x0000000710107223 */ /* 0x001fc80000000011 */
[----:B------:R-:W-:-:S04]  /*0b60*/  FFMA R15, R15, R0, R16 ;  /* 0x000000000f0f7223 */ /* 0x000fc80000000010 */
[----:B------:R-:W-:-:S07]  /*0b70*/  FFMA R21, R12, R13, R15 ;  /* 0x0000000d0c157223 */ /* 0x000fce000000000f */
.L_x_12:
[----:B------:R-:W-:Y:S05]  /*0b80*/  BSYNC.RECONVERGENT B1 ;  /* 0x0000000000017941 */ /* 0x000fea0003800200 */
.L_x_11:
        /* <DEDUP_REMOVED lines=12> */
[----:B------:R-:W5:Y:S01]  /*0c50*/  LDG.E R17, desc[UR8][R2.64+0xc] ;  /* 0x00000c0802117981 */ /* 0x000f62000c1e1900 */
[----:B------:R-:W-:-:S02]  /*0c60*/  LEA R0, R8, UR5, 0x2 ;  /* 0x0000000508007c11 */ /* 0x000fc4000f8e10ff */
[----:B------:R-:W-:-:S03]  /*0c70*/  IADD3 R8, PT, PT, R8, 0x4, RZ ;  /* 0x0000000408087810 */ /* 0x000fc60007ffe0ff */
[----:B------:R-:W2:Y:S04]  /*0c80*/  LDS R10, [R0] ;  /* 0x00000000000a7984 */ /* 0x000ea80000000800 */
[----:B------:R-:W3:Y:S04]  /*0c90*/  LDS R12, [R0+0x4] ;  /* 0x00000400000c7984 */ /* 0x000ee80000000800 */
[----:B------:R-:W4:Y:S04]  /*0ca0*/  LDS R14, [R0+0x8] ;  /* 0x00000800000e7984 */ /* 0x000f280000000800 */
[----:B------:R-:W5:Y:S01]  /*0cb0*/  LDS R16, [R0+0xc] ;  /* 0x00000c0000107984 */ /* 0x000f620000000800 */
[----:B--2---:R-:W-:-:S04]  /*0cc0*/  FFMA R7, R10, R7, R21 ;  /* 0x000000070a077223 */ /* 0x004fc80000000015 */
[----:B---3--:R-:W-:-:S04]  /*0cd0*/  FFMA R7, R12, R13, R7 ;  /* 0x0000000d0c077223 */ /* 0x008fc80000000007 */
[----:B----4-:R-:W-:-:S04]  /*0ce0*/  FFMA R7, R14, R15, R7 ;  /* 0x0000000f0e077223 */ /* 0x010fc80000000007 */
[----:B-----5:R-:W-:-:S07]  /*0cf0*/  FFMA R21, R16, R17, R7 ;  /* 0x0000001110157223 */ /* 0x020fce0000000007 */
.L_x_14:
[----:B------:R-:W-:Y:S05]  /*0d00*/  BSYNC.RECONVERGENT B1 ;  /* 0x0000000000017941 */ /* 0x000fea0003800200 */
.L_x_13:
[----:B------:R-:W-:Y:S05]  /*0d10*/  @!P1 BRA `(.L_x_10) ;  /* 0x0000000000409947 */ /* 0x000fea0003800000 */
[----:B------:R-:W1:Y:S01]  /*0d20*/  LDC.64 R2, c[0x0][0x390] ;  /* 0x0000e400ff027b82 */ /* 0x000e620000000a00 */
[----:B------:R-:W-:-:S04]  /*0d30*/  IMAD.IADD R11, R11, 0x1, R8 ;  /* 0x000000010b0b7824 */ /* 0x000fc800078e0208 */
[----:B-1----:R-:W-:-:S05]  /*0d40*/  IMAD.WIDE R2, R11, 0x4, R2 ;  /* 0x000000040b027825 */ /* 0x002fca00078e0202 */
[----:B------:R-:W2:Y:S01]  /*0d50*/  LDG.E R7, desc[UR8][R2.64] ;  /* 0x0000000802077981 */ /* 0x000ea2000c1e1900 */
[----:B------:R-:W-:Y:S02]  /*0d60*/  LEA R10, R8, UR5, 0x2 ;  /* 0x00000005080a7c11 */ /* 0x000fe4000f8e10ff */
[----:B------:R-:W-:-:S03]  /*0d70*/  ISETP.NE.AND P0, PT, R9, 0x1, PT ;  /* 0x000000010900780c */ /* 0x000fc60003f05270 */
[----:B------:R-:W2:Y:S02]  /*0d80*/  LDS R0, [R10] ;  /* 0x000000000a007984 */ /* 0x000ea40000000800 */
[----:B--2---:R-:W-:-:S08]  /*0d90*/  FFMA R21, R0, R7, R21 ;  /* 0x0000000700157223 */ /* 0x004fd00000000015 */
[----:B------:R-:W-:Y:S05]  /*0da0*/  @!P0 BRA `(.L_x_10) ;  /* 0x00000000001c8947 */ /* 0x000fea0003800000 */
[----:B------:R-:W-:Y:S01]  /*0db0*/  ISETP.NE.AND P0, PT, R9, 0x2, PT ;  /* 0x000000020900780c */ /* 0x000fe20003f05270 */
[----:B------:R-:W2:Y:S04]  /*0dc0*/  LDG.E R7, desc[UR8][R2.64+0x4] ;  /* 0x0000040802077981 */ /* 0x000ea8000c1e1900 */
[----:B------:R-:W2:Y:S08]  /*0dd0*/  LDS R0, [R10+0x4] ;  /* 0x000004000a007984 */ /* 0x000eb00000000800 */
[----:B------:R-:W3:Y:S04]  /*0de0*/  @P0 LDG.E R9, desc[UR8][R2.64+0x8] ;  /* 0x0000080802090981 */ /* 0x000ee8000c1e1900 */
[----:B------:R-:W3:Y:S01]  /*0df0*/  @P0 LDS R8, [R10+0x8] ;  /* 0x000008000a080984 */ /* 0x000ee20000000800 */
[----:B--2---:R-:W-:-:S04]  /*0e00*/  FFMA R21, R0, R7, R21 ;  /* 0x0000000700157223 */ /* 0x004fc80000000015 */
[----:B---3--:R-:W-:-:S07]  /*0e10*/  @P0 FFMA R21, R8, R9, R21 ;  /* 0x0000000908150223 */ /* 0x008fce0000000015 */
.L_x_10:
[----:B------:R-:W-:Y:S05]  /*0e20*/  BSYNC.RECONVERGENT B0 ;  /* 0x0000000000007941 */ /* 0x000fea0003800200 */
.L_x_4:
[----:B------:R-:W-:Y:S01]  /*0e30*/  MOV R0, 0x3bbb989d ;  /* 0x3bbb989d00007802 */ /* 0x000fe20000000f00 */
[----:B------:R-:W-:Y:S01]  /*0e40*/  IMAD.MOV.U32 R3, RZ, RZ, 0x437c0000 ;  /* 0x437c0000ff037424 */ /* 0x000fe200078e00ff */
[----:B------:R-:W-:Y:S03]  /*0e50*/  BSSY.RECONVERGENT B0, `(.L_x_15) ;  /* 0x0000015000007945 */ /* 0x000fe60003800200 */
[----:B------:R-:W-:-:S04]  /*0e60*/  FFMA.SAT R0, R21, -R0, 0.5 ;  /* 0x3f00000015007423 */ /* 0x000fc80000002800 */
[----:B------:R-:W-:-:S04]  /*0e70*/  FFMA.RM R0, R0, R3, 12582913 ;  /* 0x4b40000100007423 */ /* 0x000fc80000004003 */
[C---:B------:R-:W-:Y:S01]  /*0e80*/  FADD R2, R0.reuse, -12583039 ;  /* 0xcb40007f00027421 */ /* 0x040fe20000000000 */
[----:B------:R-:W-:-:S03]  /*0e90*/  SHF.L.U32 R0, R0, 0x17, RZ ;  /* 0x0000001700007819 */ /* 0x000fc600000006ff */
[----:B------:R-:W-:-:S04]  /*0ea0*/  FFMA R2, R21, -1.4426950216293334961, -R2 ;  /* 0xbfb8aa3b15027823 */ /* 0x000fc80000000802 */
[----:B------:R-:W-:-:S04]  /*0eb0*/  FFMA R2, R21, -1.925963033500011079e-08, R2 ;  /* 0xb2a5706015027823 */ /* 0x000fc80000000002 */
[----:B------:R-:W1:Y:S02]  /*0ec0*/  MUFU.EX2 R3, R2 ;  /* 0x0000000200037308 */ /* 0x000e640000000800 */
[----:B-1----:R-:W-:-:S04]  /*0ed0*/  FFMA R7, R0, R3, 1 ;  /* 0x3f80000000077423 */ /* 0x002fc80000000003 */
[----:B------:R-:W-:-:S05]  /*0ee0*/  VIADD R0, R7, 0x1800000 ;  /* 0x0180000007007836 */ /* 0x000fca0000000000 */
[----:B------:R-:W-:-:S04]  /*0ef0*/  LOP3.LUT R0, R0, 0x7f800000, RZ, 0xc0, !PT ;  /* 0x7f80000000007812 */ /* 0x000fc800078ec0ff */
[----:B------:R-:W-:-:S13]  /*0f00*/  ISETP.GT.U32.AND P0, PT, R0, 0x1ffffff, PT ;  /* 0x01ffffff0000780c */ /* 0x000fda0003f04070 */
[----:B------:R-:W-:Y:S05]  /*0f10*/  @P0 BRA `(.L_x_16) ;  /* 0x0000000000100947 */ /* 0x000fea0003800000 */
[----:B------:R-:W-:-:S07]  /*0f20*/  MOV R8, 0xf40 ;  /* 0x00000f4000087802 */ /* 0x000fce0000000f00 */
[----:B0-----:R-:W-:Y:S05]  /*0f30*/  CALL.REL.NOINC `($__internal_0_$__cuda_sm20_rcp_rn_f32_slowpath) ;  /* 0x00000000007c7944 */ /* 0x001fea0003c00000 */
[----:B------:R-:W-:Y:S01]  /*0f40*/  MOV R0, R3 ;  /* 0x0000000300007202 */ /* 0x000fe20000000f00 */
[----:B------:R-:W-:Y:S06]  /*0f50*/  BRA `(.L_x_17) ;  /* 0x0000000000107947 */ /* 0x000fec0003800000 */
.L_x_16:
[----:B------:R-:W1:Y:S02]  /*0f60*/  MUFU.RCP R0, R7 ;  /* 0x0000000700007308 */ /* 0x000e640000001000 */
[----:B-1----:R-:W-:-:S04]  /*0f70*/  FFMA R2, R7, R0, -1 ;  /* 0xbf80000007027423 */ /* 0x002fc80000000000 */
[----:B------:R-:W-:-:S04]  /*0f80*/  FADD.FTZ R3, -R2, -RZ ;  /* 0x800000ff02037221 */ /* 0x000fc80000010100 */
[----:B------:R-:W-:-:S07]  /*0f90*/  FFMA R0, R0, R3, R0 ;  /* 0x0000000300007223 */ /* 0x000fce0000000000 */
.L_x_17:
[----:B------:R-:W-:Y:S05]  /*0fa0*/  BSYNC.RECONVERGENT B0 ;  /* 0x0000000000007941 */ /* 0x000fea0003800200 */
.L_x_15:
[----:B------:R-:W-:-:S05]  /*0fb0*/  LEA R3, R6, UR5, 0x2 ;  /* 0x0000000506037c11 */ /* 0x000fca000f8e10ff */
[----:B------:R-:W-:Y:S04]  /*0fc0*/  STS [R3], R0 ;  /* 0x0000000003007388 */ /* 0x000fe80000000800 */
[----:B------:R-:W1:Y:S02]  /*0fd0*/  LDS R2, [R5] ;  /* 0x0000000005027984 */ /* 0x000e640000000800 */
[----:B-1----:R-:W-:-:S05]  /*0fe0*/  VIADD R2, R2, 0x1 ;  /* 0x0000000102027836 */ /* 0x002fca0000000000 */
[----:B------:R1:W-:Y:S02]  /*0ff0*/  STS [R5], R2 ;  /* 0x0000000205007388 */ /* 0x0003e40000000800 */
.L_x_5:
[----:B------:R-:W-:Y:S05]  /*1000*/  WARPSYNC.ALL ;  /* 0x0000000000007948 */ /* 0x000fea0003800000 */
[----:B------:R-:W-:Y:S06]  /*1010*/  BAR.SYNC.DEFER_BLOCKING 0x0 ;  /* 0x0000000000007b1d */ /* 0x000fec0000010000 */
[----:B------:R-:W2:Y:S02]  /*1020*/  LDS R3, [R5] ;  /* 0x0000000005037984 */ /* 0x000ea40000000800 */
[----:B--2---:R-:W-:-:S05]  /*1030*/  IMAD R0, R3, UR7, R4 ;  /* 0x0000000703007c24 */ /* 0x004fca000f8e0204 */
[----:B------:R-:W-:-:S13]  /*1040*/  ISETP.GE.U32.AND P0, PT, R0, UR4, PT ;  /* 0x0000000400007c0c */ /* 0x000fda000bf06070 */
[----:B------:R-:W-:Y:S05]  /*1050*/  @!P0 BRA `(.L_x_18) ;  /* 0xfffffff000748947 */ /* 0x000fea000383ffff */
.L_x_3:
[----:B------:R-:W-:Y:S05]  /*1060*/  WARPSYNC.ALL ;  /* 0x0000000000007948 */ /* 0x000fea0003800000 */
[----:B------:R-:W-:Y:S01]  /*1070*/  BAR.SYNC.DEFER_BLOCKING 0x0 ;  /* 0x0000000000007b1d */ /* 0x000fe20000010000 */
[----:B------:R-:W-:-:S13]  /*1080*/  ISETP.GE.AND P0, PT, R4, UR4, PT ;  /* 0x0000000404007c0c */ /* 0x000fda000bf06270 */
[----:B------:R-:W-:Y:S05]  /*1090*/  @P0 EXIT ;  /* 0x000000000000094d */ /* 0x000fea0003800000 */
[----:B------:R-:W2:Y:S02]  /*10a0*/  LDC.64 R6, c[0x0][0x3a8] ;  /* 0x0000ea00ff067b82 */ /* 0x000ea40000000a00 */
.L_x_19:
[C---:B------:R-:W-:Y:S01]  /*10b0*/  LEA R0, R4.reuse, UR5, 0x2 ;  /* 0x0000000504007c11 */ /* 0x040fe2000f8e10ff */
[C---:B-123--:R-:W-:Y:S01]  /*10c0*/  IMAD.WIDE R2, R4.reuse, 0x4, R6 ;  /* 0x0000000404027825 */ /* 0x04efe200078e0206 */
[----:B------:R-:W-:-:S03]  /*10d0*/  IADD3 R4, PT, PT, R4, UR7, RZ ;  /* 0x0000000704047c10 */ /* 0x000fc6000fffe0ff */
[----:B0-----:R-:W0:Y:S01]  /*10e0*/  LDS R5, [R0] ;  /* 0x0000000000057984 */ /* 0x001e220000000800 */
[----:B------:R-:W-:-:S03]  /*10f0*/  ISETP.GE.AND P0, PT, R4, UR4, PT ;  /* 0x0000000404007c0c */ /* 0x000fc6000bf06270 */
[----:B0-----:R3:W-:Y:S10]  /*1100*/  STG.E desc[UR8][R2.64], R5 ;  /* 0x0000000502007986 */ /* 0x0017f4000c101908 */
[----:B------:R-:W-:Y:S05]  /*1110*/  @!P0 BRA `(.L_x_19) ;  /* 0xfffffffc00e48947 */ /* 0x000fea000383ffff */
[----:B------:R-:W-:Y:S05]  /*1120*/  EXIT ;  /* 0x000000000000794d */ /* 0x000fea0003800000 */
        .weak           $__internal_0_$__cuda_sm20_rcp_rn_f32_slowpath
        .type           $__internal_0_$__cuda_sm20_rcp_rn_f32_slowpath,@function
        .size           $__internal_0_$__cuda_sm20_rcp_rn_f32_slowpath,(.L_x_26 - $__internal_0_$__cuda_sm20_rcp_rn_f32_slowpath)
$__internal_0_$__cuda_sm20_rcp_rn_f32_slowpath:
[----:B------:R-:W-:Y:S01]  /*1130*/  IMAD.SHL.U32 R0, R7, 0x2, RZ ;  /* 0x0000000207007824 */ /* 0x000fe200078e00ff */
[----:B------:R-:W-:Y:S04]  /*1140*/  BSSY.RECONVERGENT B1, `(.L_x_20) ;  /* 0x0000031000017945 */ /* 0x000fe80003800200 */
[----:B------:R-:W-:Y:S02]  /*1150*/  SHF.R.U32.HI R9, RZ, 0x18, R0 ;  /* 0x00000018ff097819 */ /* 0x000fe40000011600 */
[----:B------:R-:W-:Y:S02]  /*1160*/  MOV R0, R7 ;  /* 0x0000000700007202 */ /* 0x000fe40000000f00 */
[----:B------:R-:W-:-:S13]  /*1170*/  ISETP.NE.U32.AND P0, PT, R9, RZ, PT ;  /* 0x000000ff0900720c */ /* 0x000fda0003f05070 */
[----:B------:R-:W-:Y:S05]  /*1180*/  @P0 BRA `(.L_x_21) ;  /* 0x0000000000280947 */ /* 0x000fea0003800000 */
[----:B------:R-:W-:-:S05]  /*1190*/  IMAD.SHL.U32 R2, R0, 0x2, RZ ;  /* 0x0000000200027824 */ /* 0x000fca00078e00ff */
[----:B------:R-:W-:-:S13]  /*11a0*/  ISETP.NE.AND P0, PT, R2, RZ, PT ;  /* 0x000000ff0200720c */ /* 0x000fda0003f05270 */
[----:B------:R-:W-:Y:S01]  /*11b0*/  @P0 FFMA R7, R0, 1.84467440737095516160e+19, RZ ;  /* 0x5f80000000070823 */ /* 0x000fe200000000ff */
[----:B------:R-:W-:Y:S08]  /*11c0*/  @!P0 MUFU.RCP R3, R0 ;  /* 0x0000000000038308 */ /* 0x000ff00000001000 */
[----:B------:R-:W0:Y:S02]  /*11d0*/  @P0 MUFU.RCP R2, R7 ;  /* 0x0000000700020308 */ /* 0x000e240000001000 */
[----:B0-----:R-:W-:-:S04]  /*11e0*/  @P0 FFMA R9, R7, R2, -1 ;  /* 0xbf80000007090423 */ /* 0x001fc80000000002 */
[----:B------:R-:W-:-:S04]  /*11f0*/  @P0 FADD.FTZ R9, -R9, -RZ ;  /* 0x800000ff09090221 */ /* 0x000fc80000010100 */
[----:B------:R-:W-:-:S04]  /*1200*/  @P0 FFMA R2, R2, R9, R2 ;  /* 0x0000000902020223 */ /* 0x000fc80000000002 */
[----:B------:R-:W-:Y:S01]  /*1210*/  @P0 FFMA R3, R2, 1.84467440737095516160e+19, RZ ;  /* 0x5f80000002030823 */ /* 0x000fe200000000ff */
[----:B------:R-:W-:Y:S06]  /*1220*/  BRA `(.L_x_22) ;  /* 0x0000000000887947 */ /* 0x000fec0003800000 */
.L_x_21:
[----:B------:R-:W-:-:S04]  /*1230*/  IADD3 R11, PT, PT, R9, -0xfd, RZ ;  /* 0xffffff03090b7810 */ /* 0x000fc80007ffe0ff */
[----:B------:R-:W-:-:S13]  /*1240*/  ISETP.GT.U32.AND P0, PT, R11, 0x1, PT ;  /* 0x000000010b00780c */ /* 0x000fda0003f04070 */
[----:B------:R-:W-:Y:S05]  /*1250*/  @P0 BRA `(.L_x_23) ;  /* 0x0000000000780947 */ /* 0x000fea0003800000 */
[----:B------:R-:W-:Y:S01]  /*1260*/  LOP3.LUT R2, R0, 0x7fffff, RZ, 0xc0, !PT ;  /* 0x007fffff00027812 */ /* 0x000fe200078ec0ff */
[----:B------:R-:W-:-:S03]  /*1270*/  HFMA2 R12, -RZ, RZ, 0, 1.78813934326171875e-07 ;  /* 0x00000003ff0c7431 */ /* 0x000fc600000001ff */
[----:B------:R-:W-:-:S04]  /*1280*/  LOP3.LUT R2, R2, 0x3f800000, RZ, 0xfc, !PT ;  /* 0x3f80000002027812 */ /* 0x000fc800078efcff */
[----:B------:R-:W0:Y:S01]  /*1290*/  MUFU.RCP R3, R2 ;  /* 0x0000000200037308 */ /* 0x000e220000001000 */
[----:B------:R-:W-:Y:S01]  /*12a0*/  SHF.L.U32 R12, R12, R11, RZ ;  /* 0x0000000b0c0c7219 */ /* 0x000fe200000006ff */
[----:B0-----:R-:W-:-:S04]  /*12b0*/  FFMA R7, R2, R3, -1 ;  /* 0xbf80000002077423 */ /* 0x001fc80000000003 */
[----:B------:R-:W-:-:S04]  /*12c0*/  FADD.FTZ R10, -R7, -RZ ;  /* 0x800000ff070a7221 */ /* 0x000fc80000010100 */
[CCC-:B------:R-:W-:Y:S01]  /*12d0*/  FFMA.RM R7, R3.reuse, R10.reuse, R3.reuse ;  /* 0x0000000a03077223 */ /* 0x1c0fe20000004003 */
[----:B------:R-:W-:-:S04]  /*12e0*/  FFMA.RP R10, R3, R10, R3 ;  /* 0x0000000a030a7223 */ /* 0x000fc80000008003 */
[C---:B------:R-:W-:Y:S02]  /*12f0*/  LOP3.LUT R3, R7.reuse, 0x7fffff, RZ, 0xc0, !PT ;  /* 0x007fffff07037812 */ /* 0x040fe400078ec0ff */
[----:B------:R-:W-:Y:S02]  /*1300*/  FSETP.NEU.FTZ.AND P0, PT, R7, R10, PT ;  /* 0x0000000a0700720b */ /* 0x000fe40003f1d000 */
[----:B------:R-:W-:Y:S02]  /*1310*/  LOP3.LUT R3, R3, 0x800000, RZ, 0xfc, !PT ;  /* 0x0080000003037812 */ /* 0x000fe400078efcff */
[----:B------:R-:W-:Y:S02]  /*1320*/  SEL R7, RZ, 0xffffffff, !P0 ;  /* 0xffffffffff077807 */ /* 0x000fe40004000000 */
[----:B------:R-:W-:-:S03]  /*1330*/  LOP3.LUT R12, R12, R3, RZ, 0xc0, !PT ;  /* 0x000000030c0c7212 */ /* 0x000fc600078ec0ff */
[----:B------:R-:W-:Y:S01]  /*1340*/  IMAD.MOV R2, RZ, RZ, -R7 ;  /* 0x000000ffff027224 */ /* 0x000fe200078e0a07 */
[----:B------:R-:W-:-:S04]  /*1350*/  SHF.R.U32.HI R12, RZ, R11, R12 ;  /* 0x0000000bff0c7219 */ /* 0x000fc8000001160c */
[----:B------:R-:W-:Y:S02]  /*1360*/  LOP3.LUT P1, RZ, R2, R11, R3, 0xf8, !PT ;  /* 0x0000000b02ff7212 */ /* 0x000fe4000782f803 */
[C---:B------:R-:W-:Y:S02]  /*1370*/  LOP3.LUT P0, RZ, R12.reuse, 0x1, RZ, 0xc0, !PT ;  /* 0x000000010cff7812 */ /* 0x040fe4000780c0ff */
[----:B------:R-:W-:-:S04]  /*1380*/  LOP3.LUT P2, RZ, R12, 0x2, RZ, 0xc0, !PT ;  /* 0x000000020cff7812 */ /* 0x000fc8000784c0ff */
[----:B------:R-:W-:Y:S02]  /*1390*/  PLOP3.LUT P0, PT, P0, P1, P2, 0xe0, 0x0 ;  /* 0x000000000000781c */ /* 0x000fe40000703c20 */
[----:B------:R-:W-:Y:S02]  /*13a0*/  LOP3.LUT P1, RZ, R0, 0x7fffff, RZ, 0xc0, !PT ;  /* 0x007fffff00ff7812 */ /* 0x000fe4000782c0ff */
[----:B------:R-:W-:-:S04]  /*13b0*/  SEL R2, RZ, 0x1, !P0 ;  /* 0x00000001ff027807 */ /* 0x000fc80004000000 */
[----:B------:R-:W-:-:S04]  /*13c0*/  IADD3 R2, PT, PT, -R2, RZ, RZ ;  /* 0x000000ff02027210 */ /* 0x000fc80007ffe1ff */
[----:B------:R-:W-:Y:S02]  /*13d0*/  ISETP.GE.AND P0, PT, R2, RZ, PT ;  /* 0x000000ff0200720c */ /* 0x000fe40003f06270 */
[----:B------:R-:W-:-:S04]  /*13e0*/  IADD3 R2, PT, PT, R9, -0xfc, RZ ;  /* 0xffffff0409027810 */ /* 0x000fc80007ffe0ff */
[----:B------:R-:W-:-:S07]  /*13f0*/  SHF.R.U32.HI R3, RZ, R2, R3 ;  /* 0x00000002ff037219 */ /* 0x000fce0000011603 */
[----:B------:R-:W-:-:S05]  /*1400*/  @!P0 VIADD R3, R3, 0x1 ;  /* 0x0000000103038836 */ /* 0x000fca0000000000 */
[----:B------:R-:W-:-:S04]  /*1410*/  @!P1 SHF.L.U32 R3, R3, 0x1, RZ ;  /* 0x0000000103039819 */ /* 0x000fc800000006ff */
[----:B------:R-:W-:Y:S01]  /*1420*/  LOP3.LUT R3, R3, 0x80000000, R0, 0xf8, !PT ;  /* 0x8000000003037812 */ /* 0x000fe200078ef800 */
[----:B------:R-:W-:Y:S06]  /*1430*/  BRA `(.L_x_22) ;  /* 0x0000000000047947 */ /* 0x000fec0003800000 */
.L_x_23:
[----:B------:R0:W1:Y:S02]  /*1440*/  MUFU.RCP R3, R0 ;  /* 0x0000000000037308 */ /* 0x0000640000001000 */
.L_x_22:
[----:B------:R-:W-:Y:S05]  /*1450*/  BSYNC.RECONVERGENT B1 ;  /* 0x0000000000017941 */ /* 0x000fea0003800200 */
.L_x_20:
[----:B------:R-:W-:-:S04]  /*1460*/  MOV R9, 0x0 ;  /* 0x0000000000097802 */ /* 0x000fc80000000f00 */
[----:B01----:R-:W-:Y:S05]  /*1470*/  RET.REL.NODEC R8 `(produceState3) ;  /* 0xffffffe808e07950 */ /* 0x003fea0003c3ffff */
.L_x_24:
[----:B------:R-:W-:-:S00]  /*1480*/  BRA `(.L_x_24) ;  /* 0xfffffffc00fc7947 */ /* 0x000fc0000383ffff */
[----:B------:R-:W-:-:S00]  /*1490*/  NOP ;  /* 0x0000000000007918 */ /* 0x000fc00000000000 */
        /* <DEDUP_REMOVED lines=14> */
.L_x_26:


//--------------------- .text.produceState        --------------------------
	.section	.text.produceState,"ax",@progbits
	.align	128
        .global         produceState
        .type           produceState,@function
        .size           produceState,(.L_x_28 - produceState)
        .other          produceState,@"STO_CUDA_ENTRY STV_DEFAULT"
produceState:
.text.produceState:
[----:B------:R-:W-:Y:S08]  /*0000*/  LDC R1, c[0x0][0x37c] ;  /* 0x0000df00ff017b82 */ /* 0x000ff00000000800 */
[----:B------:R-:W-:Y:S06]  /*0010*/  BAR.SYNC.DEFER_BLOCKING 0x0 ;  /* 0x0000000000007b1d */ /* 0x000fec0000010000 */
[----:B------:R-:W-:Y:S05]  /*0020*/  EXIT ;  /* 0x000000000000794d */ /* 0x000fea0003800000 */
.L_x_25:
        /* <DEDUP_REMOVED lines=13> */
.L_x_28:


//--------------------- .nv.shared.produceState3  --------------------------
	.section	.nv.shared.produceState3,"aw",@nobits
	.sectionflags	@""
	.align	16
	.zero		1024


//--------------------- .nv.shared.reserved.0     --------------------------
	.section	.nv.shared.reserved.0,"aw",@nobits
	.weak		__nv_reservedSMEM_offset_0_alias
	.size		__nv_reservedSMEM_offset_0_alias, 0, 64
	.other		__nv_reservedSMEM_offset_0_alias,@"STO_CUDA_RESERVED_SHARED STV_DEFAULT"
__nv_reservedSMEM_offset_0_alias:
	.zero		0
	.zero		64


//--------------------- .nv.shared.produceState   --------------------------
	.section	.nv.shared.produceState,"aw",@nobits
	.sectionflags	@""
	.align	16
	.zero		1024


//--------------------- .nv.constant0.produceState3 --------------------------
	.section	.nv.constant0.produceState3,"a",@progbits
	.sectionflags	@""
	.align	4
.nv.constant0.produceState3:
	.zero		944


//--------------------- .nv.constant0.produceState --------------------------
	.section	.nv.constant0.produceState,"a",@progbits
	.sectionflags	@""
	.align	4
.nv.constant0.produceState:
	.zero		944


//--------------------- SYMBOLS --------------------------

	.type		.nv.reservedSmem.offset0,@object
	.size		.nv.reservedSmem.offset0,0x4
	.type		.nv.reservedSmem.cap,@object
	.size		.nv.reservedSmem.cap,0x4
